	.headerflags	@"EF_CUDA_TEXMODE_UNIFIED EF_CUDA_64BIT_ADDRESS EF_CUDA_ACCELERATORS EF_CUDA_SM90 EF_CUDA_VIRTUAL_SM(EF_CUDA_SM90)"
	.elftype	@"ET_EXEC"


//--------------------- .nv.info                  --------------------------
	.section	.nv.info,"",@"SHT_CUDA_INFO"
	.align	4


	//----- nvinfo : EIATTR_REGCOUNT
	.align		4
        /*0000*/ 	.byte	0x04, 0x2f
        /*0002*/ 	.short	(.L_1 - .L_0)
	.align		4
.L_0:
        /*0004*/ 	.word	index@(triton_poi_fused_mul_relu_5)
        /*0008*/ 	.word	0x0000000e


	//----- nvinfo : EIATTR_MIN_STACK_SIZE
	.align		4
.L_1:
        /*000c*/ 	.byte	0x04, 0x12
        /*000e*/ 	.short	(.L_3 - .L_2)
	.align		4
.L_2:
        /*0010*/ 	.word	index@(triton_poi_fused_mul_relu_5)
        /*0014*/ 	.word	0x00000000


	//----- nvinfo : EIATTR_FRAME_SIZE
	.align		4
.L_3:
        /*0018*/ 	.byte	0x04, 0x11
        /*001a*/ 	.short	(.L_5 - .L_4)
	.align		4
.L_4:
        /*001c*/ 	.word	index@(triton_poi_fused_mul_relu_5)
        /*0020*/ 	.word	0x00000000


	//----- nvinfo : EIATTR_MIN_STACK_SIZE
	.align		4
.L_5:
        /*0024*/ 	.byte	0x04, 0x12
        /*0026*/ 	.short	(.L_7 - .L_6)
	.align		4
.L_6:
        /*0028*/ 	.word	index@(triton_poi_fused_mul_relu_5)
        /*002c*/ 	.word	0x00000000
.L_7:


//--------------------- .nv.info.triton_poi_fused_mul_relu_5 --------------------------
	.section	.nv.info.triton_poi_fused_mul_relu_5,"",@"SHT_CUDA_INFO"
	.sectionflags	@""
	.align	4


	//----- nvinfo : EIATTR_CUDA_API_VERSION
	.align		4
        /*0000*/ 	.byte	0x04, 0x37
        /*0002*/ 	.short	(.L_9 - .L_8)
.L_8:
        /*0004*/ 	.word	0x0000007c


	//----- nvinfo : EIATTR_KPARAM_INFO
	.align		4
.L_9:
        /*0008*/ 	.byte	0x04, 0x17
        /*000a*/ 	.short	(.L_11 - .L_10)
.L_10:
        /*000c*/ 	.word	0x00000000
        /*0010*/ 	.short	0x0004
        /*0012*/ 	.short	0x0020
        /*0014*/ 	.byte	0x00, 0xf0, 0x11, 0x00


	//----- nvinfo : EIATTR_KPARAM_INFO
	.align		4
.L_11:
        /*0018*/ 	.byte	0x04, 0x17
        /*001a*/ 	.short	(.L_13 - .L_12)
.L_12:
        /*001c*/ 	.word	0x00000000
        /*0020*/ 	.short	0x0003
        /*0022*/ 	.short	0x0018
        /*0024*/ 	.byte	0x00, 0xf4, 0x21, 0x00


	//----- nvinfo : EIATTR_KPARAM_INFO
	.align		4
.L_13:
        /*0028*/ 	.byte	0x04, 0x17
        /*002a*/ 	.short	(.L_15 - .L_14)
.L_14:
        /*002c*/ 	.word	0x00000000
        /*0030*/ 	.short	0x0002
        /*0032*/ 	.short	0x0010
        /*0034*/ 	.byte	0x00, 0xf4, 0x21, 0x00


	//----- nvinfo : EIATTR_KPARAM_INFO
	.align		4
.L_15:
        /*0038*/ 	.byte	0x04, 0x17
        /*003a*/ 	.short	(.L_17 - .L_16)
.L_16:
        /*003c*/ 	.word	0x00000000
        /*0040*/ 	.short	0x0001
        /*0042*/ 	.short	0x0008
        /*0044*/ 	.byte	0x00, 0xf4, 0x21, 0x00


	//----- nvinfo : EIATTR_KPARAM_INFO
	.align		4
.L_17:
        /*0048*/ 	.byte	0x04, 0x17
        /*004a*/ 	.short	(.L_19 - .L_18)
.L_18:
        /*004c*/ 	.word	0x00000000
        /*0050*/ 	.short	0x0000
        /*0052*/ 	.short	0x0000
        /*0054*/ 	.byte	0x00, 0xf4, 0x21, 0x00


	//----- nvinfo : EIATTR_SPARSE_MMA_MASK
	.align		4
.L_19:
        /*0058*/ 	.byte	0x03, 0x50
        /*005a*/ 	.short	0x0000


	//----- nvinfo : EIATTR_MAXREG_COUNT
	.align		4
        /*005c*/ 	.byte	0x03, 0x1b
        /*005e*/ 	.short	0x00ff


	//----- nvinfo : EIATTR_EXIT_INSTR_OFFSETS
	.align		4
        /*0060*/ 	.byte	0x04, 0x1c
        /*0062*/ 	.short	(.L_21 - .L_20)


	//   ....[0]....
.L_20:
        /*0064*/ 	.word	0x00000210


	//   ....[1]....
        /*0068*/ 	.word	0x00000230


	//----- nvinfo : EIATTR_REQNTID
	.align		4
.L_21:
        /*006c*/ 	.byte	0x04, 0x10
        /*006e*/ 	.short	(.L_23 - .L_22)
.L_22:
        /*0070*/ 	.word	0x00000080
        /*0074*/ 	.word	0x00000001
        /*0078*/ 	.word	0x00000001


	//----- nvinfo : EIATTR_CBANK_PARAM_SIZE
	.align		4
.L_23:
        /*007c*/ 	.byte	0x03, 0x19
        /*007e*/ 	.short	0x0024


	//----- nvinfo : EIATTR_PARAM_CBANK
	.align		4
        /*0080*/ 	.byte	0x04, 0x0a
        /*0082*/ 	.short	(.L_25 - .L_24)
	.align		4
.L_24:
        /*0084*/ 	.word	index@(.nv.constant0.triton_poi_fused_mul_relu_5)
        /*0088*/ 	.short	0x0210
        /*008a*/ 	.short	0x0024


	//----- nvinfo : EIATTR_SW_WAR
	.align		4
.L_25:
        /*008c*/ 	.byte	0x04, 0x36
        /*008e*/ 	.short	(.L_27 - .L_26)
.L_26:
        /*0090*/ 	.word	0x00000008
.L_27:


//--------------------- .nv.callgraph             --------------------------
	.section	.nv.callgraph,"",@"SHT_CUDA_CALLGRAPH"
	.align	4
	.sectionentsize	8
	.align		4
        /*0000*/ 	.word	0x00000000
	.align		4
        /*0004*/ 	.word	0xffffffff
	.align		4
        /*0008*/ 	.word	0x00000000
	.align		4
        /*000c*/ 	.word	0xfffffffe
	.align		4
        /*0010*/ 	.word	0x00000000
	.align		4
        /*0014*/ 	.word	0xfffffffd
	.align		4
        /*0018*/ 	.word	0x00000000
	.align		4
        /*001c*/ 	.word	0xfffffffc


//--------------------- .text.triton_poi_fused_mul_relu_5 --------------------------
	.section	.text.triton_poi_fused_mul_relu_5,"ax",@progbits
	.align	128
        .global         triton_poi_fused_mul_relu_5
        .type           triton_poi_fused_mul_relu_5,@function
        .size           triton_poi_fused_mul_relu_5,(.L_x_1 - triton_poi_fused_mul_relu_5)
        .other          triton_poi_fused_mul_relu_5,@"STO_CUDA_ENTRY STV_DEFAULT"
triton_poi_fused_mul_relu_5:
.text.triton_poi_fused_mul_relu_5:
[----:B------:R-:W0:Y:S02]  /*0000*/  LDC R1, c[0x0][0x28] ;  /* 0x00000a00ff017b82 */ /* 0x000e240000000800 */
[----:B------:R-:W1:Y:S01]  /*0010*/  S2R R0, SR_TID.X ;  /* 0x0000000000007919 */ /* 0x000e620000002100 */
[----:B------:R-:W2:Y:S01]  /*0020*/  LDC.64 R4, c[0x0][0x210] ;  /* 0x00008400ff047b82 */ /* 0x000ea20000000a00 */
[----:B------:R-:W-:Y:S01]  /*0030*/  CS2R R10, SRZ ;  /* 0x00000000000a7805 */ /* 0x000fe2000001ff00 */
[----:B------:R-:W-:Y:S01]  /*0040*/  ULDC.64 UR4, c[0x0][0x208] ;  /* 0x0000820000047ab9 */ /* 0x000fe20000000a00 */
[----:B------:R-:W3:Y:S01]  /*0050*/  S2R R9, SR_CTAID.X ;  /* 0x0000000000097919 */ /* 0x000ee20000002500 */
[----:B-1----:R-:W-:-:S05]  /*0060*/  LOP3.LUT R0, R0, 0x7f, RZ, 0xc0, !PT ;  /* 0x0000007f00007812 */ /* 0x002fca00078ec0ff */
[----:B---3--:R-:W-:-:S05]  /*0070*/  IMAD R0, R9, 0x80, R0 ;  /* 0x0000008009007824 */ /* 0x008fca00078e0200 */
[----:B------:R-:W-:Y:S02]  /*0080*/  SHF.R.S32.HI R3, RZ, 0x1f, R0 ;  /* 0x0000001fff037819 */ /* 0x000fe40000011400 */
[----:B------:R-:W-:Y:S02]  /*0090*/  ISETP.GE.AND P1, PT, R0, 0x100, PT ;  /* 0x000001000000780c */ /* 0x000fe40003f26270 */
[----:B------:R-:W-:-:S04]  /*00a0*/  LEA.HI R3, R3, R0, RZ, 0x6 ;  /* 0x0000000003037211 */ /* 0x000fc800078f30ff */
[----:B------:R-:W-:Y:S02]  /*00b0*/  LOP3.LUT R7, R3, 0xffffffc0, RZ, 0xc0, !PT ;  /* 0xffffffc003077812 */ /* 0x000fe400078ec0ff */
[----:B------:R-:W-:Y:S02]  /*00c0*/  SHF.R.S32.HI R6, RZ, 0x6, R3 ;  /* 0x00000006ff067819 */ /* 0x000fe40000011403 */
[----:B------:R-:W1:Y:S01]  /*00d0*/  LDC.64 R2, c[0x0][0x218] ;  /* 0x00008600ff027b82 */ /* 0x000e620000000a00 */
[----:B------:R-:W-:-:S04]  /*00e0*/  IMAD.IADD R7, R0, 0x1, -R7 ;  /* 0x0000000100077824 */ /* 0x000fc800078e0a07 */
[----:B------:R-:W-:Y:S01]  /*00f0*/  IMAD R6, R6, 0x90, R7 ;  /* 0x0000009006067824 */ /* 0x000fe200078e0207 */
[----:B------:R-:W-:-:S03]  /*0100*/  SHF.R.S32.HI R7, RZ, 0x18, R9 ;  /* 0x00000018ff077819 */ /* 0x000fc60000011409 */
[----:B------:R-:W-:Y:S01]  /*0110*/  VIADD R9, R6, 0x50 ;  /* 0x0000005006097836 */ /* 0x000fe20000000000 */
[----:B------:R-:W-:-:S03]  /*0120*/  SGXT R7, R7, 0x1 ;  /* 0x000000010707781a */ /* 0x000fc60000000200 */
[----:B--2---:R-:W-:Y:S01]  /*0130*/  IMAD.WIDE R4, R9, 0x4, R4 ;  /* 0x0000000409047825 */ /* 0x004fe200078e0204 */
[----:B------:R-:W-:Y:S01]  /*0140*/  LEA.HI R7, R7, R0, RZ, 0x2 ;  /* 0x0000000007077211 */ /* 0x000fe200078f10ff */
[----:B------:R-:W2:Y:S03]  /*0150*/  LDC.64 R8, c[0x0][0x228] ;  /* 0x00008a00ff087b82 */ /* 0x000ea60000000a00 */
[----:B------:R-:W3:Y:S01]  /*0160*/  @!P1 LDG.E R10, desc[UR4][R4.64] ;  /* 0x00000004040a9981 */ /* 0x000ee2000c1e1900 */
[----:B------:R-:W-:-:S05]  /*0170*/  SHF.R.S32.HI R7, RZ, 0x2, R7 ;  /* 0x00000002ff077819 */ /* 0x000fca0000011407 */
[----:B-1----:R-:W-:Y:S02]  /*0180*/  IMAD.WIDE R2, R7, 0x4, R2 ;  /* 0x0000000407027825 */ /* 0x002fe400078e0202 */
[----:B------:R-:W1:Y:S03]  /*0190*/  LDC.64 R6, c[0x0][0x220] ;  /* 0x00008800ff067b82 */ /* 0x000e660000000a00 */
[----:B------:R-:W4:Y:S01]  /*01a0*/  @!P1 LDG.E.EL R11, desc[UR4][R2.64] ;  /* 0x00000004020b9981 */ /* 0x000f22000c2e1900 */
[----:B--2---:R-:W-:-:S04]  /*01b0*/  IMAD.WIDE R8, R0, 0x4, R8 ;  /* 0x0000000400087825 */ /* 0x004fc800078e0208 */
[----:B-1----:R-:W-:Y:S01]  /*01c0*/  IMAD.WIDE R6, R0, 0x4, R6 ;  /* 0x0000000400067825 */ /* 0x002fe200078e0206 */
[----:B---3--:R-:W-:-:S04]  /*01d0*/  FSETP.GEU.AND P0, PT, R10, RZ, PT ;  /* 0x000000ff0a00720b */ /* 0x008fc80003f0e000 */
[----:B------:R-:W-:-:S05]  /*01e0*/  FSEL R10, R10, RZ, P0 ;  /* 0x000000ff0a0a7208 */ /* 0x000fca0000000000 */
[----:B------:R1:W-:Y:S01]  /*01f0*/  @!P1 STG.E desc[UR4][R6.64], R10 ;  /* 0x0000000a06009986 */ /* 0x0003e2000c101904 */
[----:B----4-:R-:W-:Y:S01]  /*0200*/  FMUL R11, R10, R11 ;  /* 0x0000000b0a0b7220 */ /* 0x010fe20000400000 */
[----:B------:R-:W-:Y:S06]  /*0210*/  @P1 EXIT ;  /* 0x000000000000194d */ /* 0x000fec0003800000 */
[----:B------:R-:W-:Y:S01]  /*0220*/  STG.E desc[UR4][R8.64], R11 ;  /* 0x0000000b08007986 */ /* 0x000fe2000c101904 */
[----:B------:R-:W-:Y:S05]  /*0230*/  EXIT ;  /* 0x000000000000794d */ /* 0x000fea0003800000 */
.L_x_0:
[----:B------:R-:W-:-:S00]  /*0240*/  BRA `(.L_x_0) ;  /* 0xfffffffc00fc7947 */ /* 0x000fc0000383ffff */
[----:B------:R-:W-:-:S00]  /*0250*/  NOP ;  /* 0x0000000000007918 */ /* 0x000fc00000000000 */
        /* <DEDUP_REMOVED lines=10> */
.L_x_1:


//--------------------- .nv.constant0.triton_poi_fused_mul_relu_5 --------------------------
	.section	.nv.constant0.triton_poi_fused_mul_relu_5,"a",@progbits
	.sectionflags	@""
	.align	4
.nv.constant0.triton_poi_fused_mul_relu_5:
	.zero		564
